//
// Generated by NVIDIA NVVM Compiler
//
// Compiler Build ID: CL-36424714
// Cuda compilation tools, release 13.0, V13.0.88
// Based on NVVM 20.0.0
//

.version 9.0
.target sm_100
.address_size 64

	// .globl	_Z14inclusive_scanPKjPji
.extern .shared .align 16 .b8 XY[];

.visible .entry _Z14inclusive_scanPKjPji(
	.param .u64 .ptr .align 1 _Z14inclusive_scanPKjPji_param_0,
	.param .u64 .ptr .align 1 _Z14inclusive_scanPKjPji_param_1,
	.param .u32 _Z14inclusive_scanPKjPji_param_2
)
{
	.reg .pred 	%p<10>;
	.reg .b32 	%r<65>;
	.reg .b64 	%rd<11>;

	ld.param.u64 	%rd3, [_Z14inclusive_scanPKjPji_param_0];
	ld.param.u64 	%rd4, [_Z14inclusive_scanPKjPji_param_1];
	ld.param.u32 	%r25, [_Z14inclusive_scanPKjPji_param_2];
	cvta.to.global.u64 	%rd1, %rd4;
	mov.u32 	%r1, %ctaid.x;
	mov.u32 	%r2, %ntid.x;
	mov.u32 	%r3, %tid.x;
	mad.lo.s32 	%r4, %r1, %r2, %r3;
	setp.ge.u32 	%p1, %r4, %r25;
	shl.b32 	%r26, %r3, 2;
	mov.u32 	%r27, XY;
	add.s32 	%r5, %r27, %r26;
	@%p1 bra 	$L__BB0_2;
	cvta.to.global.u64 	%rd5, %rd3;
	mul.wide.u32 	%rd6, %r4, 4;
	add.s64 	%rd7, %rd5, %rd6;
	ld.global.u32 	%r28, [%rd7];
	st.shared.u32 	[%r5], %r28;
$L__BB0_2:
	setp.ne.s32 	%p2, %r3, 0;
	@%p2 bra 	$L__BB0_4;
	ld.shared.u32 	%r59, [XY];
	bra.uni 	$L__BB0_6;
$L__BB0_4:
	mov.b32 	%r58, 1;
$L__BB0_5:
	bar.sync 	0;
	sub.s32 	%r30, %r3, %r58;
	shl.b32 	%r31, %r30, 2;
	add.s32 	%r33, %r27, %r31;
	ld.shared.u32 	%r34, [%r33];
	ld.shared.u32 	%r35, [%r5];
	add.s32 	%r59, %r35, %r34;
	st.shared.u32 	[%r5], %r59;
	shl.b32 	%r58, %r58, 1;
	setp.le.u32 	%p3, %r58, %r3;
	@%p3 bra 	$L__BB0_5;
$L__BB0_6:
	mul.wide.u32 	%rd8, %r4, 4;
	add.s64 	%rd2, %rd1, %rd8;
	st.global.u32 	[%rd2], %r59;
	bar.sync 	0;
	setp.ge.u32 	%p4, %r3, %r1;
	@%p4 bra 	$L__BB0_8;
	mul.lo.s32 	%r36, %r3, %r2;
	mul.wide.u32 	%rd9, %r36, 4;
	add.s64 	%rd10, %rd1, %rd9;
	ld.global.u32 	%r37, [%rd10+12];
	st.shared.u32 	[%r5], %r37;
$L__BB0_8:
	bar.sync 	0;
	setp.eq.s32 	%p5, %r1, 0;
	@%p5 bra 	$L__BB0_15;
	and.b32  	%r11, %r1, 3;
	setp.lt.u32 	%p6, %r1, 4;
	mov.b32 	%r62, 0;
	@%p6 bra 	$L__BB0_12;
	and.b32  	%r62, %r1, 2147483644;
	add.s32 	%r60, %r27, 8;
	neg.s32 	%r61, %r62;
$L__BB0_11:
	ld.shared.u32 	%r41, [%r60+-8];
	ld.global.u32 	%r42, [%rd2];
	add.s32 	%r43, %r42, %r41;
	st.global.u32 	[%rd2], %r43;
	bar.sync 	0;
	ld.shared.u32 	%r44, [%r60+-4];
	ld.global.u32 	%r45, [%rd2];
	add.s32 	%r46, %r45, %r44;
	st.global.u32 	[%rd2], %r46;
	bar.sync 	0;
	ld.shared.u32 	%r47, [%r60];
	ld.global.u32 	%r48, [%rd2];
	add.s32 	%r49, %r48, %r47;
	st.global.u32 	[%rd2], %r49;
	bar.sync 	0;
	ld.shared.u32 	%r50, [%r60+4];
	ld.global.u32 	%r51, [%rd2];
	add.s32 	%r52, %r51, %r50;
	st.global.u32 	[%rd2], %r52;
	bar.sync 	0;
	add.s32 	%r61, %r61, 4;
	add.s32 	%r60, %r60, 16;
	setp.ne.s32 	%p7, %r61, 0;
	@%p7 bra 	$L__BB0_11;
$L__BB0_12:
	setp.eq.s32 	%p8, %r11, 0;
	@%p8 bra 	$L__BB0_15;
	shl.b32 	%r53, %r62, 2;
	add.s32 	%r64, %r27, %r53;
	neg.s32 	%r63, %r11;
$L__BB0_14:
	.pragma "nounroll";
	ld.shared.u32 	%r55, [%r64];
	ld.global.u32 	%r56, [%rd2];
	add.s32 	%r57, %r56, %r55;
	st.global.u32 	[%rd2], %r57;
	bar.sync 	0;
	add.s32 	%r64, %r64, 4;
	add.s32 	%r63, %r63, 1;
	setp.ne.s32 	%p9, %r63, 0;
	@%p9 bra 	$L__BB0_14;
$L__BB0_15:
	ret;

}


// ===== COMPILED SASS (sm_100) =====

	.target	sm_100

	.elftype	@"ET_EXEC"


//--------------------- .note.nv.tkinfo           --------------------------
	.section	.note.nv.tkinfo,"",@"SHT_NOTE"
	.sectionflags	@"SHF_NOTE_NV_TKINFO"
	.tkinfo
        /*0018*/ 	.word	0x00000002
        /*0030*/ 	.string	""
        /*0030*/ 	.string	"ptxas"
        /*0030*/ 	.string	"Cuda compilation tools, release 13.0, V13.0.88"
        /*0030*/ 	.string	"Build cuda_13.0.r13.0/compiler.36424714_0"
        /*0030*/ 	.string	"-arch sm_100 -m 64 "



//--------------------- .note.nv.cuinfo           --------------------------
	.section	.note.nv.cuinfo,"",@"SHT_NOTE"
	.sectionflags	@"SHF_NOTE_NV_CUINFO"
        /*0018*/ 	.short	0x0002
        /*001a*/ 	.short	0x0064
        /*001c*/ 	.short	0x0082
	.zero		2


//--------------------- .nv.info                  --------------------------
	.section	.nv.info,"",@"SHT_CUDA_INFO"
	.align	4


	//----- nvinfo : EIATTR_REGCOUNT
	.align		4
        /*0000*/ 	.byte	0x04, 0x2f
        /*0002*/ 	.short	(.L_1 - .L_0)
	.align		4
.L_0:
        /*0004*/ 	.word	index@(_Z14inclusive_scanPKjPji)
        /*0008*/ 	.word	0x0000000e


	//----- nvinfo : EIATTR_FRAME_SIZE
	.align		4
.L_1:
        /*000c*/ 	.byte	0x04, 0x11
        /*000e*/ 	.short	(.L_3 - .L_2)
	.align		4
.L_2:
        /*0010*/ 	.word	index@(_Z14inclusive_scanPKjPji)
        /*0014*/ 	.word	0x00000000


	//----- nvinfo : EIATTR_MIN_STACK_SIZE
	.align		4
.L_3:
        /*0018*/ 	.byte	0x04, 0x12
        /*001a*/ 	.short	(.L_5 - .L_4)
	.align		4
.L_4:
        /*001c*/ 	.word	index@(_Z14inclusive_scanPKjPji)
        /*0020*/ 	.word	0x00000000
.L_5:


//--------------------- .nv.compat                --------------------------
	.section	.nv.compat,"",@"SHT_CUDA_COMPAT_INFO"
	.align	4
        /*0000*/ 	.byte	0x02, 0x09, 0x00, 0x00, 0x02, 0x02, 0x01, 0x00, 0x02, 0x05, 0x05, 0x00, 0x03, 0x07, 0x01, 0x01
        /*0010*/ 	.byte	0x02, 0x03, 0x00, 0x00, 0x02, 0x06, 0x01, 0x00, 0x04, 0x0b, 0x08, 0x00, 0x09, 0x00, 0x00, 0x00
        /*0020*/ 	.byte	0x00, 0x00, 0x00, 0x00


//--------------------- .nv.info._Z14inclusive_scanPKjPji --------------------------
	.section	.nv.info._Z14inclusive_scanPKjPji,"",@"SHT_CUDA_INFO"
	.sectionflags	@""
	.align	4


	//----- nvinfo : EIATTR_CUDA_API_VERSION
	.align		4
        /*0000*/ 	.byte	0x04, 0x37
        /*0002*/ 	.short	(.L_7 - .L_6)
.L_6:
        /*0004*/ 	.word	0x00000082


	//----- nvinfo : EIATTR_KPARAM_INFO
	.align		4
.L_7:
        /*0008*/ 	.byte	0x04, 0x17
        /*000a*/ 	.short	(.L_9 - .L_8)
.L_8:
        /*000c*/ 	.word	0x00000000
        /*0010*/ 	.short	0x0002
        /*0012*/ 	.short	0x0010
        /*0014*/ 	.byte	0x00, 0xf0, 0x11, 0x00


	//----- nvinfo : EIATTR_KPARAM_INFO
	.align		4
.L_9:
        /*0018*/ 	.byte	0x04, 0x17
        /*001a*/ 	.short	(.L_11 - .L_10)
.L_10:
        /*001c*/ 	.word	0x00000000
        /*0020*/ 	.short	0x0001
        /*0022*/ 	.short	0x0008
        /*0024*/ 	.byte	0x00, 0xf5, 0x21, 0x00


	//----- nvinfo : EIATTR_KPARAM_INFO
	.align		4
.L_11:
        /*0028*/ 	.byte	0x04, 0x17
        /*002a*/ 	.short	(.L_13 - .L_12)
.L_12:
        /*002c*/ 	.word	0x00000000
        /*0030*/ 	.short	0x0000
        /*0032*/ 	.short	0x0000
        /*0034*/ 	.byte	0x00, 0xf5, 0x21, 0x00


	//----- nvinfo : EIATTR_SPARSE_MMA_MASK
	.align		4
.L_13:
        /*0038*/ 	.byte	0x03, 0x50
        /*003a*/ 	.short	0x0000


	//----- nvinfo : EIATTR_MAXREG_COUNT
	.align		4
        /*003c*/ 	.byte	0x03, 0x1b
        /*003e*/ 	.short	0x00ff


	//----- nvinfo : EIATTR_NUM_BARRIERS
	.align		4
        /*0040*/ 	.byte	0x02, 0x4c
        /*0042*/ 	.byte	0x01
	.zero		1


	//----- nvinfo : EIATTR_MERCURY_ISA_VERSION
	.align		4
        /*0044*/ 	.byte	0x03, 0x5f
        /*0046*/ 	.short	0x0101


	//----- nvinfo : EIATTR_VRC_CTA_INIT_COUNT
	.align		4
        /*0048*/ 	.byte	0x02, 0x4a
	.zero		1
	.zero		1


	//----- nvinfo : EIATTR_EXIT_INSTR_OFFSETS
	.align		4
        /*004c*/ 	.byte	0x04, 0x1c
        /*004e*/ 	.short	(.L_15 - .L_14)


	//   ....[0]....
.L_14:
        /*0050*/ 	.word	0x000002e0


	//   ....[1]....
        /*0054*/ 	.word	0x00000da0


	//   ....[2]....
        /*0058*/ 	.word	0x00000e60


	//----- nvinfo : EIATTR_CRS_STACK_SIZE
	.align		4
.L_15:
        /*005c*/ 	.byte	0x04, 0x1e
        /*005e*/ 	.short	(.L_17 - .L_16)
.L_16:
        /*0060*/ 	.word	0x00000000


	//----- nvinfo : EIATTR_CBANK_PARAM_SIZE
	.align		4
.L_17:
        /*0064*/ 	.byte	0x03, 0x19
        /*0066*/ 	.short	0x0014


	//----- nvinfo : EIATTR_PARAM_CBANK
	.align		4
        /*0068*/ 	.byte	0x04, 0x0a
        /*006a*/ 	.short	(.L_19 - .L_18)
	.align		4
.L_18:
        /*006c*/ 	.word	index@(.nv.constant0._Z14inclusive_scanPKjPji)
        /*0070*/ 	.short	0x0380
        /*0072*/ 	.short	0x0014


	//----- nvinfo : EIATTR_SW_WAR
	.align		4
.L_19:
        /*0074*/ 	.byte	0x04, 0x36
        /*0076*/ 	.short	(.L_21 - .L_20)
.L_20:
        /*0078*/ 	.word	0x00000008
.L_21:


//--------------------- .nv.callgraph             --------------------------
	.section	.nv.callgraph,"",@"SHT_CUDA_CALLGRAPH"
	.align	4
	.sectionentsize	8
	.align		4
        /*0000*/ 	.word	0x00000000
	.align		4
        /*0004*/ 	.word	0xffffffff
	.align		4
        /*0008*/ 	.word	0x00000000
	.align		4
        /*000c*/ 	.word	0xfffffffe
	.align		4
        /*0010*/ 	.word	0x00000000
	.align		4
        /*0014*/ 	.word	0xfffffffd
	.align		4
        /*0018*/ 	.word	0x00000000
	.align		4
        /*001c*/ 	.word	0xfffffffc


//--------------------- .text._Z14inclusive_scanPKjPji --------------------------
	.section	.text._Z14inclusive_scanPKjPji,"ax",@progbits
	.align	128
        .global         _Z14inclusive_scanPKjPji
        .type           _Z14inclusive_scanPKjPji,@function
        .size           _Z14inclusive_scanPKjPji,(.L_x_11 - _Z14inclusive_scanPKjPji)
        .other          _Z14inclusive_scanPKjPji,@"STO_CUDA_ENTRY STV_DEFAULT"
_Z14inclusive_scanPKjPji:
.text._Z14inclusive_scanPKjPji:
[----:B------:R-:W-:Y:S01]  /*0000*/  LDC R1, c[0x0][0x37c] ;  /* 0x0000df00ff017b82 */ /* 0x000fe20000000800 */
[----:B------:R-:W0:Y:S07]  /*0010*/  S2R R11, SR_TID.X ;  /* 0x00000000000b7919 */ /* 0x000e2e0000002100 */
[----:B------:R-:W0:Y:S01]  /*0020*/  S2UR UR9, SR_CTAID.X ;  /* 0x00000000000979c3 */ /* 0x000e220000002500 */
[----:B------:R-:W1:Y:S01]  /*0030*/  LDCU UR4, c[0x0][0x390] ;  /* 0x00007200ff0477ac */ /* 0x000e620008000800 */
[----:B------:R-:W2:Y:S06]  /*0040*/  LDCU.64 UR10, c[0x0][0x358] ;  /* 0x00006b00ff0a77ac */ /* 0x000eac0008000a00 */
[----:B------:R-:W0:Y:S02]  /*0050*/  LDC R6, c[0x0][0x360] ;  /* 0x0000d800ff067b82 */ /* 0x000e240000000800 */
[----:B0-----:R-:W-:-:S05]  /*0060*/  IMAD R7, R6, UR9, R11 ;  /* 0x0000000906077c24 */ /* 0x001fca000f8e020b */
[----:B-1----:R-:W-:-:S13]  /*0070*/  ISETP.GE.U32.AND P0, PT, R7, UR4, PT ;  /* 0x0000000407007c0c */ /* 0x002fda000bf06070 */
[----:B------:R-:W0:Y:S02]  /*0080*/  @!P0 LDC.64 R2, c[0x0][0x380] ;  /* 0x0000e000ff028b82 */ /* 0x000e240000000a00 */
[----:B0-----:R-:W-:-:S06]  /*0090*/  @!P0 IMAD.WIDE.U32 R2, R7, 0x4, R2 ;  /* 0x0000000407028825 */ /* 0x001fcc00078e0002 */
[----:B--2---:R-:W2:Y:S01]  /*00a0*/  @!P0 LDG.E R3, desc[UR10][R2.64] ;  /* 0x0000000a02038981 */ /* 0x004ea2000c1e1900 */
[----:B------:R-:W0:Y:S01]  /*00b0*/  S2UR UR5, SR_CgaCtaId ;  /* 0x00000000000579c3 */ /* 0x000e220000008800 */
[----:B------:R-:W-:Y:S01]  /*00c0*/  UMOV UR4, 0x400 ;  /* 0x0000040000047882 */ /* 0x000fe20000000000 */
[----:B------:R-:W-:Y:S01]  /*00d0*/  ISETP.NE.AND P1, PT, R11, RZ, PT ;  /* 0x000000ff0b00720c */ /* 0x000fe20003f25270 */
[----:B0-----:R-:W-:-:S06]  /*00e0*/  ULEA UR5, UR5, UR4, 0x18 ;  /* 0x0000000405057291 */ /* 0x001fcc000f8ec0ff */
[----:B------:R-:W-:-:S05]  /*00f0*/  LEA R0, R11, UR5, 0x2 ;  /* 0x000000050b007c11 */ /* 0x000fca000f8e10ff */
[----:B--2---:R0:W-:Y:S04]  /*0100*/  @!P0 STS [R0], R3 ;  /* 0x0000000300008388 */ /* 0x0041e80000000800 */
[----:B------:R-:W1:Y:S01]  /*0110*/  @!P1 LDS R9, [UR5] ;  /* 0x00000005ff099984 */ /* 0x000e620008000800 */
[----:B------:R-:W-:Y:S05]  /*0120*/  @!P1 BRA `(.L_x_0) ;  /* 0x0000000000309947 */ /* 0x000fea0003800000 */
[----:B------:R-:W-:-:S07]  /*0130*/  IMAD.MOV.U32 R2, RZ, RZ, 0x1 ;  /* 0x00000001ff027424 */ /* 0x000fce00078e00ff */
.L_x_1:
[----:B------:R-:W-:Y:S05]  /*0140*/  WARPSYNC.ALL ;  /* 0x0000000000007948 */ /* 0x000fea0003800000 */
[----:B------:R-:W-:Y:S01]  /*0150*/  BAR.SYNC.DEFER_BLOCKING 0x0 ;  /* 0x0000000000007b1d */ /* 0x000fe20000010000 */
[----:B0-----:R-:W-:Y:S02]  /*0160*/  IMAD.IADD R3, R11, 0x1, -R2 ;  /* 0x000000010b037824 */ /* 0x001fe400078e0a02 */
[----:B------:R-:W-:-:S03]  /*0170*/  IMAD.SHL.U32 R2, R2, 0x2, RZ ;  /* 0x0000000202027824 */ /* 0x000fc600078e00ff */
[----:B------:R-:W-:Y:S02]  /*0180*/  LEA R3, R3, UR5, 0x2 ;  /* 0x0000000503037c11 */ /* 0x000fe4000f8e10ff */
[----:B------:R-:W-:-:S04]  /*0190*/  ISETP.GT.U32.AND P0, PT, R2, R11, PT ;  /* 0x0000000b0200720c */ /* 0x000fc80003f04070 */
[----:B------:R-:W-:Y:S04]  /*01a0*/  LDS R3, [R3] ;  /* 0x0000000003037984 */ /* 0x000fe80000000800 */
[----:B------:R-:W1:Y:S02]  /*01b0*/  LDS R4, [R0] ;  /* 0x0000000000047984 */ /* 0x000e640000000800 */
[----:B-12---:R-:W-:-:S05]  /*01c0*/  IADD3 R9, PT, PT, R3, R4, RZ ;  /* 0x0000000403097210 */ /* 0x006fca0007ffe0ff */
[----:B------:R2:W-:Y:S01]  /*01d0*/  STS [R0], R9 ;  /* 0x0000000900007388 */ /* 0x0005e20000000800 */
[----:B------:R-:W-:Y:S05]  /*01e0*/  @!P0 BRA `(.L_x_1) ;  /* 0xfffffffc00d48947 */ /* 0x000fea000383ffff */
.L_x_0:
[----:B------:R-:W0:Y:S01]  /*01f0*/  LDC.64 R4, c[0x0][0x388] ;  /* 0x0000e200ff047b82 */ /* 0x000e220000000a00 */
[----:B------:R-:W-:Y:S01]  /*0200*/  ISETP.GE.U32.AND P0, PT, R11, UR9, PT ;  /* 0x000000090b007c0c */ /* 0x000fe2000bf06070 */
[----:B------:R-:W-:Y:S05]  /*0210*/  WARPSYNC.ALL ;  /* 0x0000000000007948 */ /* 0x000fea0003800000 */
[----:B------:R-:W-:Y:S01]  /*0220*/  BSSY.RECONVERGENT B0, `(.L_x_2) ;  /* 0x000000a000007945 */ /* 0x000fe20003800200 */
[----:B------:R-:W-:Y:S01]  /*0230*/  ISETP.NE.AND P1, PT, RZ, UR9, PT ;  /* 0x00000009ff007c0c */ /* 0x000fe2000bf25270 */
[----:B0-----:R-:W-:-:S05]  /*0240*/  IMAD.WIDE.U32 R2, R7, 0x4, R4 ;  /* 0x0000000407027825 */ /* 0x001fca00078e0004 */
[----:B-1----:R0:W-:Y:S01]  /*0250*/  STG.E desc[UR10][R2.64], R9 ;  /* 0x0000000902007986 */ /* 0x0021e2000c10190a */
[----:B------:R-:W-:Y:S06]  /*0260*/  BAR.SYNC.DEFER_BLOCKING 0x0 ;  /* 0x0000000000007b1d */ /* 0x000fec0000010000 */
[----:B------:R-:W-:Y:S05]  /*0270*/  @P0 BRA `(.L_x_3) ;  /* 0x0000000000100947 */ /* 0x000fea0003800000 */
[----:B------:R-:W-:-:S04]  /*0280*/  IMAD R7, R6, R11, RZ ;  /* 0x0000000b06077224 */ /* 0x000fc800078e02ff */
[----:B------:R-:W-:-:S06]  /*0290*/  IMAD.WIDE.U32 R4, R7, 0x4, R4 ;  /* 0x0000000407047825 */ /* 0x000fcc00078e0004 */
[----:B------:R-:W3:Y:S04]  /*02a0*/  LDG.E R5, desc[UR10][R4.64+0xc] ;  /* 0x00000c0a04057981 */ /* 0x000ee8000c1e1900 */
[----:B---3--:R1:W-:Y:S02]  /*02b0*/  STS [R0], R5 ;  /* 0x0000000500007388 */ /* 0x0083e40000000800 */
.L_x_3:
[----:B------:R-:W-:Y:S05]  /*02c0*/  BSYNC.RECONVERGENT B0 ;  /* 0x0000000000007941 */ /* 0x000fea0003800200 */
.L_x_2:
[----:B------:R-:W-:Y:S06]  /*02d0*/  BAR.SYNC.DEFER_BLOCKING 0x0 ;  /* 0x0000000000007b1d */ /* 0x000fec0000010000 */
[----:B------:R-:W-:Y:S05]  /*02e0*/  @!P1 EXIT ;  /* 0x000000000000994d */ /* 0x000fea0003800000 */
[----:B------:R-:W-:Y:S02]  /*02f0*/  UISETP.GE.U32.AND UP0, UPT, UR9, 0x4, UPT ;  /* 0x000000040900788c */ /* 0x000fe4000bf06070 */
[----:B------:R-:W-:Y:S01]  /*0300*/  ULOP3.LUT UR6, UR9, 0x3, URZ, 0xc0, !UPT ;  /* 0x0000000309067892 */ /* 0x000fe2000f8ec0ff */
[----:B------:R-:W-:-:S06]  /*0310*/  UMOV UR4, URZ ;  /* 0x000000ff00047c82 */ /* 0x000fcc0008000000 */
[----:B------:R-:W-:Y:S05]  /*0320*/  BRA.U !UP0, `(.L_x_4) ;  /* 0x0000000908987547 */ /* 0x000fea000b800000 */
[----:B------:R-:W-:Y:S02]  /*0330*/  ULOP3.LUT UR4, UR9, 0x7ffffffc, URZ, 0xc0, !UPT ;  /* 0x7ffffffc09047892 */ /* 0x000fe4000f8ec0ff */
[----:B------:R-:W-:Y:S02]  /*0340*/  UIADD3 UR7, UPT, UPT, UR5, 0x8, URZ ;  /* 0x0000000805077890 */ /* 0x000fe4000fffe0ff */
[----:B------:R-:W-:-:S04]  /*0350*/  UIADD3 UR8, UPT, UPT, -UR4, URZ, URZ ;  /* 0x000000ff04087290 */ /* 0x000fc8000fffe1ff */
[----:B------:R-:W-:-:S09]  /*0360*/  UISETP.GE.AND UP0, UPT, UR8, URZ, UPT ;  /* 0x000000ff0800728c */ /* 0x000fd2000bf06270 */
[----:B------:R-:W-:Y:S05]  /*0370*/  BRA.U UP0, `(.L_x_5) ;  /* 0x0000000900247547 */ /* 0x000fea000b800000 */
[----:B------:R-:W-:Y:S02]  /*0380*/  UIADD3 UR12, UPT, UPT, -UR8, URZ, URZ ;  /* 0x000000ff080c7290 */ /* 0x000fe4000fffe1ff */
[----:B------:R-:W-:Y:S02]  /*0390*/  UPLOP3.LUT UP0, UPT, UPT, UPT, UPT, 0x80, 0x8 ;  /* 0x000000000008789c */ /* 0x000fe40003f0f070 */
[----:B------:R-:W-:-:S09]  /*03a0*/  UISETP.GT.AND UP1, UPT, UR12, 0xc, UPT ;  /* 0x0000000c0c00788c */ /* 0x000fd2000bf24270 */
[----:B------:R-:W-:Y:S05]  /*03b0*/  BRA.U !UP1, `(.L_x_6) ;  /* 0x0000000509547547 */ /* 0x000fea000b800000 */
[----:B------:R-:W-:-:S11]  /*03c0*/  UPLOP3.LUT UP0, UPT, UPT, UPT, UPT, 0x40, 0x4 ;  /* 0x000000000004789c */ /* 0x000fd60003f0e870 */
.L_x_7:
[----:B-1-3--:R-:W3:Y:S04]  /*03d0*/  LDG.E R5, desc[UR10][R2.64] ;  /* 0x0000000a02057981 */ /* 0x00aee8000c1e1900 */
[----:B--2---:R-:W3:Y:S02]  /*03e0*/  LDS R0, [UR7+-0x8] ;  /* 0xfffff807ff007984 */ /* 0x004ee40008000800 */
[----:B---3--:R-:W-:-:S05]  /*03f0*/  IADD3 R5, PT, PT, R0, R5, RZ ;  /* 0x0000000500057210 */ /* 0x008fca0007ffe0ff */
[----:B------:R-:W-:Y:S01]  /*0400*/  STG.E desc[UR10][R2.64], R5 ;  /* 0x0000000502007986 */ /* 0x000fe2000c10190a */
[----:B------:R-:W-:Y:S06]  /*0410*/  BAR.SYNC.DEFER_BLOCKING 0x0 ;  /* 0x0000000000007b1d */ /* 0x000fec0000010000 */
[----:B------:R-:W2:Y:S04]  /*0420*/  LDG.E R7, desc[UR10][R2.64] ;  /* 0x0000000a02077981 */ /* 0x000ea8000c1e1900 */
[----:B------:R-:W2:Y:S02]  /*0430*/  LDS R0, [UR7+-0x4] ;  /* 0xfffffc07ff007984 */ /* 0x000ea40008000800 */
[----:B--2---:R-:W-:-:S05]  /*0440*/  IMAD.IADD R7, R0, 0x1, R7 ;  /* 0x0000000100077824 */ /* 0x004fca00078e0207 */
[----:B------:R-:W-:Y:S01]  /*0450*/  STG.E desc[UR10][R2.64], R7 ;  /* 0x0000000702007986 */ /* 0x000fe2000c10190a */
[----:B------:R-:W-:Y:S06]  /*0460*/  BAR.SYNC.DEFER_BLOCKING 0x0 ;  /* 0x0000000000007b1d */ /* 0x000fec0000010000 */
[----:B0-----:R-:W2:Y:S04]  /*0470*/  LDG.E R9, desc[UR10][R2.64] ;  /* 0x0000000a02097981 */ /* 0x001ea8000c1e1900 */
[----:B------:R-:W2:Y:S02]  /*0480*/  LDS R0, [UR7] ;  /* 0x00000007ff007984 */ /* 0x000ea40008000800 */
[----:B--2---:R-:W-:-:S05]  /*0490*/  IADD3 R9, PT, PT, R0, R9, RZ ;  /* 0x0000000900097210 */ /* 0x004fca0007ffe0ff */
[----:B------:R-:W-:Y:S01]  /*04a0*/  STG.E desc[UR10][R2.64], R9 ;  /* 0x0000000902007986 */ /* 0x000fe2000c10190a */
[----:B------:R-:W-:Y:S06]  /*04b0*/  BAR.SYNC.DEFER_BLOCKING 0x0 ;  /* 0x0000000000007b1d */ /* 0x000fec0000010000 */
[----:B------:R-:W2:Y:S04]  /*04c0*/  LDG.E R5, desc[UR10][R2.64] ;  /* 0x0000000a02057981 */ /* 0x000ea8000c1e1900 */
[----:B------:R-:W2:Y:S02]  /*04d0*/  LDS R0, [UR7+0x4] ;  /* 0x00000407ff007984 */ /* 0x000ea40008000800 */
[----:B--2---:R-:W-:-:S05]  /*04e0*/  IMAD.IADD R5, R0, 0x1, R5 ;  /* 0x0000000100057824 */ /* 0x004fca00078e0205 */
[----:B------:R-:W-:Y:S01]  /*04f0*/  STG.E desc[UR10][R2.64], R5 ;  /* 0x0000000502007986 */ /* 0x000fe2000c10190a */
[----:B------:R-:W-:Y:S06]  /*0500*/  BAR.SYNC.DEFER_BLOCKING 0x0 ;  /* 0x0000000000007b1d */ /* 0x000fec0000010000 */
[----:B------:R-:W2:Y:S04]  /*0510*/  LDG.E R7, desc[UR10][R2.64] ;  /* 0x0000000a02077981 */ /* 0x000ea8000c1e1900 */
[----:B------:R-:W2:Y:S02]  /*0520*/  LDS R0, [UR7+0x8] ;  /* 0x00000807ff007984 */ /* 0x000ea40008000800 */
        /* <DEDUP_REMOVED lines=53> */
[----:B------:R-:W2:Y:S01]  /*0880*/  LDG.E R5, desc[UR10][R2.64] ;  /* 0x0000000a02057981 */ /* 0x000ea2000c1e1900 */
[----:B------:R-:W-:-:S03]  /*0890*/  UIADD3 UR8, UPT, UPT, UR8, 0x10, URZ ;  /* 0x0000001008087890 */ /* 0x000fc6000fffe0ff */
[----:B------:R-:W2:Y:S01]  /*08a0*/  LDS R0, [UR7+0x34] ;  /* 0x00003407ff007984 */ /* 0x000ea20008000800 */
[----:B------:R-:W-:Y:S02]  /*08b0*/  UISETP.GE.AND UP1, UPT, UR8, -0xc, UPT ;  /* 0xfffffff40800788c */ /* 0x000fe4000bf26270 */
[----:B------:R-:W-:Y:S01]  /*08c0*/  UIADD3 UR7, UPT, UPT, UR7, 0x40, URZ ;  /* 0x0000004007077890 */ /* 0x000fe2000fffe0ff */
[----:B--2---:R-:W-:-:S05]  /*08d0*/  IMAD.IADD R5, R0, 0x1, R5 ;  /* 0x0000000100057824 */ /* 0x004fca00078e0205 */
[----:B------:R3:W-:Y:S01]  /*08e0*/  STG.E desc[UR10][R2.64], R5 ;  /* 0x0000000502007986 */ /* 0x0007e2000c10190a */
[----:B------:R-:W-:Y:S06]  /*08f0*/  BAR.SYNC.DEFER_BLOCKING 0x0 ;  /* 0x0000000000007b1d */ /* 0x000fec0000010000 */
[----:B------:R-:W-:Y:S05]  /*0900*/  BRA.U !UP1, `(.L_x_7) ;  /* 0xfffffff909b07547 */ /* 0x000fea000b83ffff */
.L_x_6:
[----:B------:R-:W-:-:S04]  /*0910*/  UIADD3 UR12, UPT, UPT, -UR8, URZ, URZ ;  /* 0x000000ff080c7290 */ /* 0x000fc8000fffe1ff */
[----:B------:R-:W-:-:S09]  /*0920*/  UISETP.GT.AND UP1, UPT, UR12, 0x4, UPT ;  /* 0x000000040c00788c */ /* 0x000fd2000bf24270 */
[----:B------:R-:W-:Y:S05]  /*0930*/  BRA.U !UP1, `(.L_x_8) ;  /* 0x0000000109ac7547 */ /* 0x000fea000b800000 */
        /* <DEDUP_REMOVED lines=36> */
[----:B------:R-:W-:Y:S02]  /*0b80*/  UIADD3 UR8, UPT, UPT, UR8, 0x8, URZ ;  /* 0x0000000808087890 */ /* 0x000fe4000fffe0ff */
[----:B------:R-:W-:Y:S01]  /*0b90*/  UPLOP3.LUT UP0, UPT, UPT, UPT, UPT, 0x40, 0x4 ;  /* 0x000000000004789c */ /* 0x000fe20003f0e870 */
[----:B------:R-:W2:Y:S01]  /*0ba0*/  LDS R0, [UR7+0x14] ;  /* 0x00001407ff007984 */ /* 0x000ea20008000800 */
[----:B------:R-:W-:Y:S01]  /*0bb0*/  UIADD3 UR7, UPT, UPT, UR7, 0x20, URZ ;  /* 0x0000002007077890 */ /* 0x000fe2000fffe0ff */
[----:B--2---:R-:W-:-:S05]  /*0bc0*/  IMAD.IADD R7, R0, 0x1, R7 ;  /* 0x0000000100077824 */ /* 0x004fca00078e0207 */
[----:B------:R4:W-:Y:S01]  /*0bd0*/  STG.E desc[UR10][R2.64], R7 ;  /* 0x0000000702007986 */ /* 0x0009e2000c10190a */
[----:B------:R-:W-:Y:S06]  /*0be0*/  BAR.SYNC.DEFER_BLOCKING 0x0 ;  /* 0x0000000000007b1d */ /* 0x000fec0000010000 */
.L_x_8:
[----:B------:R-:W-:-:S09]  /*0bf0*/  UISETP.NE.OR UP0, UPT, UR8, URZ, UP0 ;  /* 0x000000ff0800728c */ /* 0x000fd20008705670 */
[----:B------:R-:W-:Y:S05]  /*0c00*/  BRA.U !UP0, `(.L_x_4) ;  /* 0x0000000108607547 */ /* 0x000fea000b800000 */
.L_x_5:
[----:B01-3--:R-:W3:Y:S04]  /*0c10*/  LDG.E R5, desc[UR10][R2.64] ;  /* 0x0000000a02057981 */ /* 0x00bee8000c1e1900 */
[----:B--2---:R-:W3:Y:S02]  /*0c20*/  LDS R0, [UR7+-0x8] ;  /* 0xfffff807ff007984 */ /* 0x004ee40008000800 */
[----:B---3--:R-:W-:-:S05]  /*0c30*/  IADD3 R5, PT, PT, R0, R5, RZ ;  /* 0x0000000500057210 */ /* 0x008fca0007ffe0ff */
[----:B------:R-:W-:Y:S01]  /*0c40*/  STG.E desc[UR10][R2.64], R5 ;  /* 0x0000000502007986 */ /* 0x000fe2000c10190a */
[----:B------:R-:W-:Y:S06]  /*0c50*/  BAR.SYNC.DEFER_BLOCKING 0x0 ;  /* 0x0000000000007b1d */ /* 0x000fec0000010000 */
[----:B----4-:R-:W2:Y:S04]  /*0c60*/  LDG.E R7, desc[UR10][R2.64] ;  /* 0x0000000a02077981 */ /* 0x010ea8000c1e1900 */
        /* <DEDUP_REMOVED lines=9> */
[----:B------:R-:W2:Y:S01]  /*0d00*/  LDG.E R5, desc[UR10][R2.64] ;  /* 0x0000000a02057981 */ /* 0x000ea2000c1e1900 */
[----:B------:R-:W-:-:S03]  /*0d10*/  UIADD3 UR8, UPT, UPT, UR8, 0x4, URZ ;  /* 0x0000000408087890 */ /* 0x000fc6000fffe0ff */
[----:B------:R-:W2:Y:S01]  /*0d20*/  LDS R0, [UR7+0x4] ;  /* 0x00000407ff007984 */ /* 0x000ea20008000800 */
[----:B------:R-:W-:Y:S02]  /*0d30*/  UISETP.NE.AND UP0, UPT, UR8, URZ, UPT ;  /* 0x000000ff0800728c */ /* 0x000fe4000bf05270 */
[----:B------:R-:W-:Y:S01]  /*0d40*/  UIADD3 UR7, UPT, UPT, UR7, 0x10, URZ ;  /* 0x0000001007077890 */ /* 0x000fe2000fffe0ff */
[----:B--2---:R-:W-:-:S05]  /*0d50*/  IMAD.IADD R5, R0, 0x1, R5 ;  /* 0x0000000100057824 */ /* 0x004fca00078e0205 */
[----:B------:R0:W-:Y:S01]  /*0d60*/  STG.E desc[UR10][R2.64], R5 ;  /* 0x0000000502007986 */ /* 0x0001e2000c10190a */
[----:B------:R-:W-:Y:S06]  /*0d70*/  BAR.SYNC.DEFER_BLOCKING 0x0 ;  /* 0x0000000000007b1d */ /* 0x000fec0000010000 */
[----:B------:R-:W-:Y:S05]  /*0d80*/  BRA.U UP0, `(.L_x_5) ;  /* 0xfffffffd00a07547 */ /* 0x000fea000b83ffff */
.L_x_4:
[----:B------:R-:W-:-:S13]  /*0d90*/  ISETP.NE.AND P0, PT, RZ, UR6, PT ;  /* 0x00000006ff007c0c */ /* 0x000fda000bf05270 */
[----:B------:R-:W-:Y:S05]  /*0da0*/  @!P0 EXIT ;  /* 0x000000000000894d */ /* 0x000fea0003800000 */
[----:B------:R-:W-:Y:S02]  /*0db0*/  ULEA UR4, UR4, UR5, 0x2 ;  /* 0x0000000504047291 */ /* 0x000fe4000f8e10ff */
[----:B------:R-:W-:-:S12]  /*0dc0*/  UIADD3 UR6, UPT, UPT, -UR6, URZ, URZ ;  /* 0x000000ff06067290 */ /* 0x000fd8000fffe1ff */
.L_x_9:
[----:B01-3--:R-:W3:Y:S01]  /*0dd0*/  LDG.E R5, desc[UR10][R2.64] ;  /* 0x0000000a02057981 */ /* 0x00bee2000c1e1900 */
[----:B------:R-:W-:-:S03]  /*0de0*/  UIADD3 UR6, UPT, UPT, UR6, 0x1, URZ ;  /* 0x0000000106067890 */ /* 0x000fc6000fffe0ff */
[----:B--2---:R-:W3:Y:S01]  /*0df0*/  LDS R0, [UR4] ;  /* 0x00000004ff007984 */ /* 0x004ee20008000800 */
[----:B------:R-:W-:Y:S02]  /*0e00*/  UISETP.NE.AND UP0, UPT, UR6, URZ, UPT ;  /* 0x000000ff0600728c */ /* 0x000fe4000bf05270 */
[----:B------:R-:W-:Y:S01]  /*0e10*/  UIADD3 UR4, UPT, UPT, UR4, 0x4, URZ ;  /* 0x0000000404047890 */ /* 0x000fe2000fffe0ff */
[----:B---3--:R-:W-:-:S05]  /*0e20*/  IADD3 R5, PT, PT, R0, R5, RZ ;  /* 0x0000000500057210 */ /* 0x008fca0007ffe0ff */
[----:B------:R0:W-:Y:S01]  /*0e30*/  STG.E desc[UR10][R2.64], R5 ;  /* 0x0000000502007986 */ /* 0x0001e2000c10190a */
[----:B------:R-:W-:Y:S06]  /*0e40*/  BAR.SYNC.DEFER_BLOCKING 0x0 ;  /* 0x0000000000007b1d */ /* 0x000fec0000010000 */
[----:B------:R-:W-:Y:S05]  /*0e50*/  BRA.U UP0, `(.L_x_9) ;  /* 0xfffffffd00dc7547 */ /* 0x000fea000b83ffff */
[----:B------:R-:W-:Y:S05]  /*0e60*/  EXIT ;  /* 0x000000000000794d */ /* 0x000fea0003800000 */
.L_x_10:
[----:B------:R-:W-:-:S00]  /*0e70*/  BRA `(.L_x_10) ;  /* 0xfffffffc00fc7947 */ /* 0x000fc0000383ffff */
[----:B------:R-:W-:-:S00]  /*0e80*/  NOP ;  /* 0x0000000000007918 */ /* 0x000fc00000000000 */
[----:B------:R-:W-:-:S00]  /*0e90*/  NOP ;  /* 0x0000000000007918 */ /* 0x000fc00000000000 */
[----:B------:R-:W-:-:S00]  /*0ea0*/  NOP ;  /* 0x0000000000007918 */ /* 0x000fc00000000000 */
[----:B------:R-:W-:-:S00]  /*0eb0*/  NOP ;  /* 0x0000000000007918 */ /* 0x000fc00000000000 */
[----:B------:R-:W-:-:S00]  /*0ec0*/  NOP ;  /* 0x0000000000007918 */ /* 0x000fc00000000000 */
[----:B------:R-:W-:-:S00]  /*0ed0*/  NOP ;  /* 0x0000000000007918 */ /* 0x000fc00000000000 */
[----:B------:R-:W-:-:S00]  /*0ee0*/  NOP ;  /* 0x0000000000007918 */ /* 0x000fc00000000000 */
[----:B------:R-:W-:-:S00]  /*0ef0*/  NOP ;  /* 0x0000000000007918 */ /* 0x000fc00000000000 */
.L_x_11:


//--------------------- .nv.shared._Z14inclusive_scanPKjPji --------------------------
	.section	.nv.shared._Z14inclusive_scanPKjPji,"aw",@nobits
	.sectionflags	@""
	.align	16
	.zero		1024


//--------------------- .nv.shared.reserved.0     --------------------------
	.section	.nv.shared.reserved.0,"aw",@nobits
	.weak		__nv_reservedSMEM_offset_0_alias
	.size		__nv_reservedSMEM_offset_0_alias, 0, 64
	.other		__nv_reservedSMEM_offset_0_alias,@"STO_CUDA_RESERVED_SHARED STV_DEFAULT"
__nv_reservedSMEM_offset_0_alias:
	.zero		0
	.zero		64


//--------------------- .nv.constant0._Z14inclusive_scanPKjPji --------------------------
	.section	.nv.constant0._Z14inclusive_scanPKjPji,"a",@progbits
	.sectionflags	@""
	.align	4
.nv.constant0._Z14inclusive_scanPKjPji:
	.zero		916


//--------------------- SYMBOLS --------------------------

	.type		.nv.reservedSmem.offset0,@object
	.size		.nv.reservedSmem.offset0,0x4
	.type		.nv.reservedSmem.cap,@object
	.size		.nv.reservedSmem.cap,0x4
